//
// Generated by NVIDIA NVVM Compiler
//
// Compiler Build ID: CL-36424714
// Cuda compilation tools, release 13.0, V13.0.88
// Based on NVVM 20.0.0
//

.version 9.0
.target sm_100
.address_size 64

	// .globl	_Z7sharpenPiS_S_iii

.visible .entry _Z7sharpenPiS_S_iii(
	.param .u64 .ptr .align 1 _Z7sharpenPiS_S_iii_param_0,
	.param .u64 .ptr .align 1 _Z7sharpenPiS_S_iii_param_1,
	.param .u64 .ptr .align 1 _Z7sharpenPiS_S_iii_param_2,
	.param .u32 _Z7sharpenPiS_S_iii_param_3,
	.param .u32 _Z7sharpenPiS_S_iii_param_4,
	.param .u32 _Z7sharpenPiS_S_iii_param_5
)
{
	.reg .pred 	%p<86>;
	.reg .b32 	%r<192>;
	.reg .b64 	%rd<41>;

	ld.param.u64 	%rd9, [_Z7sharpenPiS_S_iii_param_0];
	ld.param.u64 	%rd10, [_Z7sharpenPiS_S_iii_param_2];
	ld.param.u32 	%r77, [_Z7sharpenPiS_S_iii_param_3];
	ld.param.u32 	%r78, [_Z7sharpenPiS_S_iii_param_4];
	ld.param.u32 	%r79, [_Z7sharpenPiS_S_iii_param_5];
	cvta.to.global.u64 	%rd1, %rd9;
	cvta.to.global.u64 	%rd2, %rd10;
	mov.u32 	%r80, %tid.x;
	mov.u32 	%r81, %ctaid.x;
	mov.u32 	%r82, %ntid.x;
	mad.lo.s32 	%r1, %r81, %r82, %r80;
	mul.lo.s32 	%r83, %r78, %r77;
	setp.ge.s32 	%p1, %r1, %r83;
	@%p1 bra 	$L__BB0_45;
	div.s32 	%r85, %r1, %r77;
	shr.u32 	%r86, %r79, 31;
	add.s32 	%r87, %r79, %r86;
	shr.s32 	%r88, %r87, 1;
	neg.s32 	%r2, %r88;
	sub.s32 	%r3, %r85, %r88;
	mul.lo.s32 	%r89, %r85, %r77;
	sub.s32 	%r4, %r1, %r89;
	sub.s32 	%r5, %r4, %r88;
	setp.lt.s32 	%p2, %r79, 1;
	mov.b32 	%r167, 0;
	@%p2 bra 	$L__BB0_44;
	add.s32 	%r91, %r5, %r79;
	add.s32 	%r92, %r5, 1;
	max.s32 	%r93, %r91, %r92;
	sub.s32 	%r94, %r93, %r5;
	and.b32  	%r6, %r94, 7;
	and.b32  	%r7, %r94, 3;
	sub.s32 	%r95, %r4, %r93;
	add.s32 	%r8, %r95, %r2;
	and.b32  	%r9, %r94, 1;
	and.b32  	%r96, %r94, -8;
	neg.s32 	%r10, %r96;
	mov.b32 	%r167, 0;
	mov.u32 	%r160, %r3;
$L__BB0_3:
	setp.gt.u32 	%p3, %r8, -8;
	sub.s32 	%r98, %r160, %r3;
	mul.lo.s32 	%r163, %r98, %r79;
	sub.s32 	%r14, %r163, %r5;
	mul.lo.s32 	%r15, %r160, %r77;
	mov.u32 	%r183, %r5;
	@%p3 bra 	$L__BB0_22;
	add.s32 	%r164, %r5, %r15;
	cvt.s64.s32 	%rd14, %r15;
	mov.u32 	%r162, %r10;
	mov.u32 	%r165, %r5;
$L__BB0_5:
	.pragma "nounroll";
	setp.ge.s32 	%p4, %r160, %r78;
	or.b32  	%r99, %r165, %r160;
	setp.lt.s32 	%p5, %r99, 0;
	setp.ge.s32 	%p6, %r165, %r77;
	or.pred  	%p7, %p6, %p4;
	mul.wide.s32 	%rd11, %r163, 4;
	add.s64 	%rd3, %rd2, %rd11;
	or.pred  	%p8, %p7, %p5;
	@%p8 bra 	$L__BB0_7;
	ld.global.u32 	%r100, [%rd3];
	mul.wide.s32 	%rd12, %r164, 4;
	add.s64 	%rd13, %rd1, %rd12;
	ld.global.u32 	%r101, [%rd13];
	mad.lo.s32 	%r167, %r101, %r100, %r167;
$L__BB0_7:
	add.s32 	%r24, %r165, 1;
	or.b32  	%r102, %r24, %r160;
	setp.lt.s32 	%p10, %r102, 0;
	setp.ge.s32 	%p11, %r24, %r77;
	or.pred  	%p12, %p11, %p4;
	cvt.s64.s32 	%rd15, %r165;
	add.s64 	%rd16, %rd15, %rd14;
	shl.b64 	%rd17, %rd16, 2;
	add.s64 	%rd4, %rd1, %rd17;
	or.pred  	%p13, %p12, %p10;
	@%p13 bra 	$L__BB0_9;
	ld.global.u32 	%r103, [%rd3+4];
	ld.global.u32 	%r104, [%rd4+4];
	mad.lo.s32 	%r167, %r104, %r103, %r167;
$L__BB0_9:
	add.s32 	%r27, %r24, 1;
	or.b32  	%r105, %r27, %r160;
	setp.lt.s32 	%p15, %r105, 0;
	setp.ge.s32 	%p16, %r27, %r77;
	or.pred  	%p17, %p16, %p4;
	or.pred  	%p18, %p17, %p15;
	@%p18 bra 	$L__BB0_11;
	ld.global.u32 	%r106, [%rd3+8];
	ld.global.u32 	%r107, [%rd4+8];
	mad.lo.s32 	%r167, %r107, %r106, %r167;
$L__BB0_11:
	add.s32 	%r30, %r27, 1;
	or.b32  	%r108, %r30, %r160;
	setp.lt.s32 	%p20, %r108, 0;
	setp.ge.s32 	%p21, %r30, %r77;
	or.pred  	%p22, %p21, %p4;
	or.pred  	%p23, %p22, %p20;
	@%p23 bra 	$L__BB0_13;
	ld.global.u32 	%r109, [%rd3+12];
	ld.global.u32 	%r110, [%rd4+12];
	mad.lo.s32 	%r167, %r110, %r109, %r167;
$L__BB0_13:
	add.s32 	%r33, %r30, 1;
	or.b32  	%r111, %r33, %r160;
	setp.lt.s32 	%p25, %r111, 0;
	setp.ge.s32 	%p26, %r33, %r77;
	or.pred  	%p27, %p26, %p4;
	or.pred  	%p28, %p27, %p25;
	@%p28 bra 	$L__BB0_15;
	ld.global.u32 	%r112, [%rd3+16];
	ld.global.u32 	%r113, [%rd4+16];
	mad.lo.s32 	%r167, %r113, %r112, %r167;
$L__BB0_15:
	add.s32 	%r36, %r33, 1;
	or.b32  	%r114, %r36, %r160;
	setp.lt.s32 	%p30, %r114, 0;
	setp.ge.s32 	%p31, %r36, %r77;
	or.pred  	%p32, %p31, %p4;
	or.pred  	%p33, %p32, %p30;
	@%p33 bra 	$L__BB0_17;
	ld.global.u32 	%r115, [%rd3+20];
	ld.global.u32 	%r116, [%rd4+20];
	mad.lo.s32 	%r167, %r116, %r115, %r167;
$L__BB0_17:
	add.s32 	%r39, %r36, 1;
	or.b32  	%r117, %r39, %r160;
	setp.lt.s32 	%p35, %r117, 0;
	setp.ge.s32 	%p36, %r39, %r77;
	or.pred  	%p37, %p36, %p4;
	or.pred  	%p38, %p37, %p35;
	@%p38 bra 	$L__BB0_19;
	ld.global.u32 	%r118, [%rd3+24];
	ld.global.u32 	%r119, [%rd4+24];
	mad.lo.s32 	%r167, %r119, %r118, %r167;
$L__BB0_19:
	add.s32 	%r42, %r39, 1;
	or.b32  	%r120, %r42, %r160;
	setp.lt.s32 	%p40, %r120, 0;
	setp.ge.s32 	%p41, %r42, %r77;
	or.pred  	%p42, %p41, %p4;
	or.pred  	%p43, %p42, %p40;
	@%p43 bra 	$L__BB0_21;
	ld.global.u32 	%r121, [%rd3+28];
	ld.global.u32 	%r122, [%rd4+28];
	mad.lo.s32 	%r167, %r122, %r121, %r167;
$L__BB0_21:
	add.s32 	%r183, %r165, 8;
	add.s32 	%r164, %r164, 8;
	add.s32 	%r163, %r163, 8;
	add.s32 	%r162, %r162, 8;
	setp.ne.s32 	%p44, %r162, 0;
	add.s32 	%r165, %r42, 1;
	@%p44 bra 	$L__BB0_5;
$L__BB0_22:
	setp.eq.s32 	%p45, %r6, 0;
	@%p45 bra 	$L__BB0_43;
	add.s32 	%r124, %r6, -1;
	setp.lt.u32 	%p46, %r124, 3;
	@%p46 bra 	$L__BB0_33;
	setp.ge.s32 	%p47, %r160, %r78;
	or.b32  	%r125, %r183, %r160;
	setp.lt.s32 	%p48, %r125, 0;
	setp.ge.s32 	%p49, %r183, %r77;
	or.pred  	%p50, %p49, %p47;
	add.s32 	%r126, %r14, %r183;
	mul.wide.s32 	%rd18, %r126, 4;
	add.s64 	%rd5, %rd2, %rd18;
	or.pred  	%p51, %p50, %p48;
	@%p51 bra 	$L__BB0_26;
	ld.global.u32 	%r127, [%rd5];
	add.s32 	%r128, %r183, %r15;
	mul.wide.s32 	%rd19, %r128, 4;
	add.s64 	%rd20, %rd1, %rd19;
	ld.global.u32 	%r129, [%rd20];
	mad.lo.s32 	%r167, %r129, %r127, %r167;
$L__BB0_26:
	add.s32 	%r130, %r183, 1;
	or.b32  	%r131, %r130, %r160;
	setp.lt.s32 	%p53, %r131, 0;
	setp.ge.s32 	%p54, %r130, %r77;
	or.pred  	%p55, %p54, %p47;
	cvt.s64.s32 	%rd21, %r15;
	cvt.s64.s32 	%rd22, %r183;
	add.s64 	%rd23, %rd22, %rd21;
	shl.b64 	%rd24, %rd23, 2;
	add.s64 	%rd6, %rd1, %rd24;
	or.pred  	%p56, %p55, %p53;
	@%p56 bra 	$L__BB0_28;
	ld.global.u32 	%r132, [%rd5+4];
	ld.global.u32 	%r133, [%rd6+4];
	mad.lo.s32 	%r167, %r133, %r132, %r167;
$L__BB0_28:
	add.s32 	%r134, %r183, 2;
	or.b32  	%r135, %r134, %r160;
	setp.lt.s32 	%p58, %r135, 0;
	setp.ge.s32 	%p59, %r134, %r77;
	or.pred  	%p60, %p59, %p47;
	or.pred  	%p61, %p60, %p58;
	@%p61 bra 	$L__BB0_30;
	ld.global.u32 	%r136, [%rd5+8];
	ld.global.u32 	%r137, [%rd6+8];
	mad.lo.s32 	%r167, %r137, %r136, %r167;
$L__BB0_30:
	add.s32 	%r138, %r183, 3;
	or.b32  	%r139, %r138, %r160;
	setp.lt.s32 	%p63, %r139, 0;
	setp.ge.s32 	%p64, %r138, %r77;
	or.pred  	%p65, %p64, %p47;
	or.pred  	%p66, %p65, %p63;
	@%p66 bra 	$L__BB0_32;
	ld.global.u32 	%r140, [%rd5+12];
	ld.global.u32 	%r141, [%rd6+12];
	mad.lo.s32 	%r167, %r141, %r140, %r167;
$L__BB0_32:
	add.s32 	%r183, %r183, 4;
$L__BB0_33:
	setp.eq.s32 	%p67, %r7, 0;
	@%p67 bra 	$L__BB0_43;
	setp.eq.s32 	%p68, %r7, 1;
	@%p68 bra 	$L__BB0_40;
	setp.ge.s32 	%p69, %r160, %r78;
	or.b32  	%r143, %r183, %r160;
	setp.lt.s32 	%p70, %r143, 0;
	setp.ge.s32 	%p71, %r183, %r77;
	or.pred  	%p72, %p71, %p69;
	add.s32 	%r144, %r14, %r183;
	mul.wide.s32 	%rd25, %r144, 4;
	add.s64 	%rd7, %rd2, %rd25;
	or.pred  	%p73, %p72, %p70;
	@%p73 bra 	$L__BB0_37;
	ld.global.u32 	%r145, [%rd7];
	add.s32 	%r146, %r183, %r15;
	mul.wide.s32 	%rd26, %r146, 4;
	add.s64 	%rd27, %rd1, %rd26;
	ld.global.u32 	%r147, [%rd27];
	mad.lo.s32 	%r167, %r147, %r145, %r167;
$L__BB0_37:
	setp.ge.s32 	%p74, %r160, %r78;
	add.s32 	%r148, %r183, 1;
	or.b32  	%r149, %r148, %r160;
	setp.lt.s32 	%p75, %r149, 0;
	setp.ge.s32 	%p76, %r148, %r77;
	or.pred  	%p77, %p76, %p74;
	or.pred  	%p78, %p77, %p75;
	@%p78 bra 	$L__BB0_39;
	ld.global.u32 	%r150, [%rd7+4];
	cvt.s64.s32 	%rd28, %r15;
	cvt.s64.s32 	%rd29, %r183;
	add.s64 	%rd30, %rd29, %rd28;
	shl.b64 	%rd31, %rd30, 2;
	add.s64 	%rd32, %rd1, %rd31;
	ld.global.u32 	%r151, [%rd32+4];
	mad.lo.s32 	%r167, %r151, %r150, %r167;
$L__BB0_39:
	add.s32 	%r183, %r183, 2;
$L__BB0_40:
	setp.eq.s32 	%p79, %r9, 0;
	@%p79 bra 	$L__BB0_43;
	setp.ge.s32 	%p80, %r160, %r78;
	or.b32  	%r152, %r183, %r160;
	setp.lt.s32 	%p81, %r152, 0;
	setp.ge.s32 	%p82, %r183, %r77;
	or.pred  	%p83, %p82, %p80;
	or.pred  	%p84, %p83, %p81;
	@%p84 bra 	$L__BB0_43;
	add.s32 	%r153, %r14, %r183;
	mul.wide.s32 	%rd33, %r153, 4;
	add.s64 	%rd34, %rd2, %rd33;
	ld.global.u32 	%r154, [%rd34];
	add.s32 	%r155, %r183, %r15;
	mul.wide.s32 	%rd35, %r155, 4;
	add.s64 	%rd36, %rd1, %rd35;
	ld.global.u32 	%r156, [%rd36];
	mad.lo.s32 	%r167, %r156, %r154, %r167;
$L__BB0_43:
	add.s32 	%r160, %r160, 1;
	add.s32 	%r157, %r3, %r79;
	setp.lt.s32 	%p85, %r160, %r157;
	@%p85 bra 	$L__BB0_3;
$L__BB0_44:
	ld.param.u64 	%rd40, [_Z7sharpenPiS_S_iii_param_1];
	max.s32 	%r158, %r167, 0;
	min.s32 	%r159, %r158, 255;
	cvta.to.global.u64 	%rd37, %rd40;
	mul.wide.s32 	%rd38, %r1, 4;
	add.s64 	%rd39, %rd37, %rd38;
	st.global.u32 	[%rd39], %r159;
$L__BB0_45:
	ret;

}


// ===== COMPILED SASS (sm_100) =====

	.target	sm_100

	.elftype	@"ET_EXEC"


//--------------------- .note.nv.tkinfo           --------------------------
	.section	.note.nv.tkinfo,"",@"SHT_NOTE"
	.sectionflags	@"SHF_NOTE_NV_TKINFO"
	.tkinfo
        /*0018*/ 	.word	0x00000002
        /*0030*/ 	.string	""
        /*0030*/ 	.string	"ptxas"
        /*0030*/ 	.string	"Cuda compilation tools, release 13.0, V13.0.88"
        /*0030*/ 	.string	"Build cuda_13.0.r13.0/compiler.36424714_0"
        /*0030*/ 	.string	"-arch sm_100 -m 64 "



//--------------------- .note.nv.cuinfo           --------------------------
	.section	.note.nv.cuinfo,"",@"SHT_NOTE"
	.sectionflags	@"SHF_NOTE_NV_CUINFO"
        /*0018*/ 	.short	0x0002
        /*001a*/ 	.short	0x0064
        /*001c*/ 	.short	0x0082
	.zero		2


//--------------------- .nv.info                  --------------------------
	.section	.nv.info,"",@"SHT_CUDA_INFO"
	.align	4


	//----- nvinfo : EIATTR_REGCOUNT
	.align		4
        /*0000*/ 	.byte	0x04, 0x2f
        /*0002*/ 	.short	(.L_1 - .L_0)
	.align		4
.L_0:
        /*0004*/ 	.word	index@(_Z7sharpenPiS_S_iii)
        /*0008*/ 	.word	0x0000001e


	//----- nvinfo : EIATTR_FRAME_SIZE
	.align		4
.L_1:
        /*000c*/ 	.byte	0x04, 0x11
        /*000e*/ 	.short	(.L_3 - .L_2)
	.align		4
.L_2:
        /*0010*/ 	.word	index@(_Z7sharpenPiS_S_iii)
        /*0014*/ 	.word	0x00000000


	//----- nvinfo : EIATTR_MIN_STACK_SIZE
	.align		4
.L_3:
        /*0018*/ 	.byte	0x04, 0x12
        /*001a*/ 	.short	(.L_5 - .L_4)
	.align		4
.L_4:
        /*001c*/ 	.word	index@(_Z7sharpenPiS_S_iii)
        /*0020*/ 	.word	0x00000000
.L_5:


//--------------------- .nv.compat                --------------------------
	.section	.nv.compat,"",@"SHT_CUDA_COMPAT_INFO"
	.align	4
        /*0000*/ 	.byte	0x02, 0x09, 0x00, 0x00, 0x02, 0x02, 0x01, 0x00, 0x02, 0x05, 0x05, 0x00, 0x03, 0x07, 0x01, 0x01
        /*0010*/ 	.byte	0x02, 0x03, 0x00, 0x00, 0x02, 0x06, 0x01, 0x00, 0x04, 0x0b, 0x08, 0x00, 0x09, 0x00, 0x00, 0x00
        /*0020*/ 	.byte	0x00, 0x00, 0x00, 0x00


//--------------------- .nv.info._Z7sharpenPiS_S_iii --------------------------
	.section	.nv.info._Z7sharpenPiS_S_iii,"",@"SHT_CUDA_INFO"
	.sectionflags	@""
	.align	4


	//----- nvinfo : EIATTR_CUDA_API_VERSION
	.align		4
        /*0000*/ 	.byte	0x04, 0x37
        /*0002*/ 	.short	(.L_7 - .L_6)
.L_6:
        /*0004*/ 	.word	0x00000082


	//----- nvinfo : EIATTR_KPARAM_INFO
	.align		4
.L_7:
        /*0008*/ 	.byte	0x04, 0x17
        /*000a*/ 	.short	(.L_9 - .L_8)
.L_8:
        /*000c*/ 	.word	0x00000000
        /*0010*/ 	.short	0x0005
        /*0012*/ 	.short	0x0020
        /*0014*/ 	.byte	0x00, 0xf0, 0x11, 0x00


	//----- nvinfo : EIATTR_KPARAM_INFO
	.align		4
.L_9:
        /*0018*/ 	.byte	0x04, 0x17
        /*001a*/ 	.short	(.L_11 - .L_10)
.L_10:
        /*001c*/ 	.word	0x00000000
        /*0020*/ 	.short	0x0004
        /*0022*/ 	.short	0x001c
        /*0024*/ 	.byte	0x00, 0xf0, 0x11, 0x00


	//----- nvinfo : EIATTR_KPARAM_INFO
	.align		4
.L_11:
        /*0028*/ 	.byte	0x04, 0x17
        /*002a*/ 	.short	(.L_13 - .L_12)
.L_12:
        /*002c*/ 	.word	0x00000000
        /*0030*/ 	.short	0x0003
        /*0032*/ 	.short	0x0018
        /*0034*/ 	.byte	0x00, 0xf0, 0x11, 0x00


	//----- nvinfo : EIATTR_KPARAM_INFO
	.align		4
.L_13:
        /*0038*/ 	.byte	0x04, 0x17
        /*003a*/ 	.short	(.L_15 - .L_14)
.L_14:
        /*003c*/ 	.word	0x00000000
        /*0040*/ 	.short	0x0002
        /*0042*/ 	.short	0x0010
        /*0044*/ 	.byte	0x00, 0xf5, 0x21, 0x00


	//----- nvinfo : EIATTR_KPARAM_INFO
	.align		4
.L_15:
        /*0048*/ 	.byte	0x04, 0x17
        /*004a*/ 	.short	(.L_17 - .L_16)
.L_16:
        /*004c*/ 	.word	0x00000000
        /*0050*/ 	.short	0x0001
        /*0052*/ 	.short	0x0008
        /*0054*/ 	.byte	0x00, 0xf5, 0x21, 0x00


	//----- nvinfo : EIATTR_KPARAM_INFO
	.align		4
.L_17:
        /*0058*/ 	.byte	0x04, 0x17
        /*005a*/ 	.short	(.L_19 - .L_18)
.L_18:
        /*005c*/ 	.word	0x00000000
        /*0060*/ 	.short	0x0000
        /*0062*/ 	.short	0x0000
        /*0064*/ 	.byte	0x00, 0xf5, 0x21, 0x00


	//----- nvinfo : EIATTR_SPARSE_MMA_MASK
	.align		4
.L_19:
        /*0068*/ 	.byte	0x03, 0x50
        /*006a*/ 	.short	0x0000


	//----- nvinfo : EIATTR_MAXREG_COUNT
	.align		4
        /*006c*/ 	.byte	0x03, 0x1b
        /*006e*/ 	.short	0x00ff


	//----- nvinfo : EIATTR_MERCURY_ISA_VERSION
	.align		4
        /*0070*/ 	.byte	0x03, 0x5f
        /*0072*/ 	.short	0x0101


	//----- nvinfo : EIATTR_VRC_CTA_INIT_COUNT
	.align		4
        /*0074*/ 	.byte	0x02, 0x4a
	.zero		1
	.zero		1


	//----- nvinfo : EIATTR_EXIT_INSTR_OFFSETS
	.align		4
        /*0078*/ 	.byte	0x04, 0x1c
        /*007a*/ 	.short	(.L_21 - .L_20)


	//   ....[0]....
.L_20:
        /*007c*/ 	.word	0x00000080


	//   ....[1]....
        /*0080*/ 	.word	0x00001040


	//----- nvinfo : EIATTR_CRS_STACK_SIZE
	.align		4
.L_21:
        /*0084*/ 	.byte	0x04, 0x1e
        /*0086*/ 	.short	(.L_23 - .L_22)
.L_22:
        /*0088*/ 	.word	0x00000000


	//----- nvinfo : EIATTR_CBANK_PARAM_SIZE
	.align		4
.L_23:
        /*008c*/ 	.byte	0x03, 0x19
        /*008e*/ 	.short	0x0024


	//----- nvinfo : EIATTR_PARAM_CBANK
	.align		4
        /*0090*/ 	.byte	0x04, 0x0a
        /*0092*/ 	.short	(.L_25 - .L_24)
	.align		4
.L_24:
        /*0094*/ 	.word	index@(.nv.constant0._Z7sharpenPiS_S_iii)
        /*0098*/ 	.short	0x0380
        /*009a*/ 	.short	0x0024


	//----- nvinfo : EIATTR_SW_WAR
	.align		4
.L_25:
        /*009c*/ 	.byte	0x04, 0x36
        /*009e*/ 	.short	(.L_27 - .L_26)
.L_26:
        /*00a0*/ 	.word	0x00000008
.L_27:


//--------------------- .nv.callgraph             --------------------------
	.section	.nv.callgraph,"",@"SHT_CUDA_CALLGRAPH"
	.align	4
	.sectionentsize	8
	.align		4
        /*0000*/ 	.word	0x00000000
	.align		4
        /*0004*/ 	.word	0xffffffff
	.align		4
        /*0008*/ 	.word	0x00000000
	.align		4
        /*000c*/ 	.word	0xfffffffe
	.align		4
        /*0010*/ 	.word	0x00000000
	.align		4
        /*0014*/ 	.word	0xfffffffd
	.align		4
        /*0018*/ 	.word	0x00000000
	.align		4
        /*001c*/ 	.word	0xfffffffc


//--------------------- .text._Z7sharpenPiS_S_iii --------------------------
	.section	.text._Z7sharpenPiS_S_iii,"ax",@progbits
	.align	128
        .global         _Z7sharpenPiS_S_iii
        .type           _Z7sharpenPiS_S_iii,@function
        .size           _Z7sharpenPiS_S_iii,(.L_x_13 - _Z7sharpenPiS_S_iii)
        .other          _Z7sharpenPiS_S_iii,@"STO_CUDA_ENTRY STV_DEFAULT"
_Z7sharpenPiS_S_iii:
.text._Z7sharpenPiS_S_iii:
[----:B------:R-:W-:Y:S01]  /*0000*/  LDC R1, c[0x0][0x37c] ;  /* 0x0000df00ff017b82 */ /* 0x000fe20000000800 */
[----:B------:R-:W0:Y:S07]  /*0010*/  S2R R3, SR_TID.X ;  /* 0x0000000000037919 */ /* 0x000e2e0000002100 */
[----:B------:R-:W0:Y:S08]  /*0020*/  S2UR UR4, SR_CTAID.X ;  /* 0x00000000000479c3 */ /* 0x000e300000002500 */
[----:B------:R-:W0:Y:S08]  /*0030*/  LDC R0, c[0x0][0x360] ;  /* 0x0000d800ff007b82 */ /* 0x000e300000000800 */
[----:B------:R-:W1:Y:S01]  /*0040*/  LDC.64 R4, c[0x0][0x398] ;  /* 0x0000e600ff047b82 */ /* 0x000e620000000a00 */
[----:B0-----:R-:W-:-:S02]  /*0050*/  IMAD R3, R0, UR4, R3 ;  /* 0x0000000400037c24 */ /* 0x001fc4000f8e0203 */
[----:B-1----:R-:W-:-:S05]  /*0060*/  IMAD R0, R5, R4, RZ ;  /* 0x0000000405007224 */ /* 0x002fca00078e02ff */
[----:B------:R-:W-:-:S13]  /*0070*/  ISETP.GE.AND P0, PT, R3, R0, PT ;  /* 0x000000000300720c */ /* 0x000fda0003f06270 */
[----:B------:R-:W-:Y:S05]  /*0080*/  @P0 EXIT ;  /* 0x000000000000094d */ /* 0x000fea0003800000 */
[----:B------:R-:W-:Y:S01]  /*0090*/  IABS R5, R4 ;  /* 0x0000000400057213 */ /* 0x000fe20000000000 */
[----:B------:R-:W0:Y:S03]  /*00a0*/  LDCU UR5, c[0x0][0x3a0] ;  /* 0x00007400ff0577ac */ /* 0x000e260008000800 */
[----:B------:R-:W1:Y:S01]  /*00b0*/  I2F.RP R0, R5 ;  /* 0x0000000500007306 */ /* 0x000e620000209400 */
[----:B------:R-:W2:Y:S07]  /*00c0*/  LDCU.64 UR6, c[0x0][0x358] ;  /* 0x00006b00ff0677ac */ /* 0x000eae0008000a00 */
[----:B-1----:R-:W1:Y:S01]  /*00d0*/  MUFU.RCP R0, R0 ;  /* 0x0000000000007308 */ /* 0x002e620000001000 */
[----:B0-----:R-:W-:Y:S01]  /*00e0*/  UISETP.GE.AND UP0, UPT, UR5, 0x1, UPT ;  /* 0x000000010500788c */ /* 0x001fe2000bf06270 */
[----:B-1----:R-:W-:-:S06]  /*00f0*/  VIADD R6, R0, 0xffffffe ;  /* 0x0ffffffe00067836 */ /* 0x002fcc0000000000 */
[----:B------:R0:W1:Y:S02]  /*0100*/  F2I.FTZ.U32.TRUNC.NTZ R7, R6 ;  /* 0x0000000600077305 */ /* 0x000064000021f000 */
[----:B0-----:R-:W-:Y:S02]  /*0110*/  IMAD.MOV.U32 R6, RZ, RZ, RZ ;  /* 0x000000ffff067224 */ /* 0x001fe400078e00ff */
[----:B-1----:R-:W-:-:S04]  /*0120*/  IMAD.MOV R2, RZ, RZ, -R7 ;  /* 0x000000ffff027224 */ /* 0x002fc800078e0a07 */
[----:B------:R-:W-:Y:S01]  /*0130*/  IMAD R9, R2, R5, RZ ;  /* 0x0000000502097224 */ /* 0x000fe200078e02ff */
[----:B------:R-:W-:-:S03]  /*0140*/  IABS R2, R3 ;  /* 0x0000000300027213 */ /* 0x000fc60000000000 */
[----:B------:R-:W-:-:S06]  /*0150*/  IMAD.HI.U32 R7, R7, R9, R6 ;  /* 0x0000000907077227 */ /* 0x000fcc00078e0006 */
[----:B------:R-:W-:-:S04]  /*0160*/  IMAD.HI.U32 R7, R7, R2, RZ ;  /* 0x0000000207077227 */ /* 0x000fc800078e00ff */
[----:B------:R-:W-:-:S04]  /*0170*/  IMAD.MOV R0, RZ, RZ, -R7 ;  /* 0x000000ffff007224 */ /* 0x000fc800078e0a07 */
[----:B------:R-:W-:-:S05]  /*0180*/  IMAD R0, R5, R0, R2 ;  /* 0x0000000005007224 */ /* 0x000fca00078e0202 */
[----:B------:R-:W-:-:S13]  /*0190*/  ISETP.GT.U32.AND P1, PT, R5, R0, PT ;  /* 0x000000000500720c */ /* 0x000fda0003f24070 */
[----:B------:R-:W-:Y:S02]  /*01a0*/  @!P1 IMAD.IADD R0, R0, 0x1, -R5 ;  /* 0x0000000100009824 */ /* 0x000fe400078e0a05 */
[----:B------:R-:W-:Y:S01]  /*01b0*/  @!P1 VIADD R7, R7, 0x1 ;  /* 0x0000000107079836 */ /* 0x000fe20000000000 */
[----:B------:R-:W-:Y:S02]  /*01c0*/  ISETP.NE.AND P1, PT, R4, RZ, PT ;  /* 0x000000ff0400720c */ /* 0x000fe40003f25270 */
[----:B------:R-:W-:Y:S02]  /*01d0*/  ISETP.GE.U32.AND P0, PT, R0, R5, PT ;  /* 0x000000050000720c */ /* 0x000fe40003f06070 */
[----:B------:R-:W-:-:S04]  /*01e0*/  LOP3.LUT R0, R3, R4, RZ, 0x3c, !PT ;  /* 0x0000000403007212 */ /* 0x000fc800078e3cff */
[----:B------:R-:W-:-:S07]  /*01f0*/  ISETP.GE.AND P2, PT, R0, RZ, PT ;  /* 0x000000ff0000720c */ /* 0x000fce0003f46270 */
[----:B------:R-:W-:-:S06]  /*0200*/  @P0 VIADD R7, R7, 0x1 ;  /* 0x0000000107070836 */ /* 0x000fcc0000000000 */
[----:B------:R-:W-:Y:S01]  /*0210*/  @!P2 IMAD.MOV R7, RZ, RZ, -R7 ;  /* 0x000000ffff07a224 */ /* 0x000fe200078e0a07 */
[----:B------:R-:W-:-:S05]  /*0220*/  @!P1 LOP3.LUT R7, RZ, R4, RZ, 0x33, !PT ;  /* 0x00000004ff079212 */ /* 0x000fca00078e33ff */
[----:B------:R-:W-:-:S04]  /*0230*/  IMAD.MOV R0, RZ, RZ, -R7 ;  /* 0x000000ffff007224 */ /* 0x000fc800078e0a07 */
[----:B------:R-:W-:Y:S02]  /*0240*/  IMAD R4, R4, R0, R3 ;  /* 0x0000000004047224 */ /* 0x000fe400078e0203 */
[----:B------:R-:W-:Y:S01]  /*0250*/  IMAD.MOV.U32 R0, RZ, RZ, RZ ;  /* 0x000000ffff007224 */ /* 0x000fe200078e00ff */
[----:B--2---:R-:W-:Y:S06]  /*0260*/  BRA.U !UP0, `(.L_x_0) ;  /* 0x0000000d08607547 */ /* 0x004fec000b800000 */
[----:B------:R-:W-:Y:S01]  /*0270*/  ULEA.HI UR4, UR5, UR5, URZ, 0x1 ;  /* 0x0000000505047291 */ /* 0x000fe2000f8f08ff */
[----:B------:R-:W-:Y:S01]  /*0280*/  BSSY.RECONVERGENT B0, `(.L_x_0) ;  /* 0x00000d6000007945 */ /* 0x000fe20003800200 */
[----:B------:R-:W0:Y:S02]  /*0290*/  LDCU UR10, c[0x0][0x398] ;  /* 0x00007300ff0a77ac */ /* 0x000e240008000800 */
[----:B------:R-:W-:Y:S01]  /*02a0*/  USHF.R.S32.HI UR4, URZ, 0x1, UR4 ;  /* 0x00000001ff047899 */ /* 0x000fe20008011404 */
[----:B------:R-:W1:Y:S05]  /*02b0*/  LDCU.64 UR8, c[0x0][0x380] ;  /* 0x00007000ff0877ac */ /* 0x000e6a0008000a00 */
[----:B------:R-:W-:-:S04]  /*02c0*/  VIADD R2, R4, -UR4 ;  /* 0x8000000404027c36 */ /* 0x000fc80008000000 */
[----:B------:R-:W-:-:S05]  /*02d0*/  VIADD R5, R2, 0x1 ;  /* 0x0000000102057836 */ /* 0x000fca0000000000 */
[----:B------:R-:W-:-:S04]  /*02e0*/  VIADDMNMX R5, R2, UR5, R5, !PT ;  /* 0x0000000502057c46 */ /* 0x000fc8000f800105 */
[----:B------:R-:W-:Y:S01]  /*02f0*/  IADD3 R0, PT, PT, R4, -UR4, -R5 ;  /* 0x8000000404007c10 */ /* 0x000fe2000fffe805 */
[----:B------:R-:W-:Y:S02]  /*0300*/  IMAD.IADD R4, R5, 0x1, -R2 ;  /* 0x0000000105047824 */ /* 0x000fe400078e0a02 */
[----:B------:R-:W-:Y:S01]  /*0310*/  VIADD R5, R7, -UR4 ;  /* 0x8000000407057c36 */ /* 0x000fe20008000000 */
[----:B------:R-:W-:Y:S01]  /*0320*/  ISETP.GT.U32.AND P4, PT, R0, -0x8, PT ;  /* 0xfffffff80000780c */ /* 0x000fe20003f84070 */
[----:B------:R-:W-:Y:S01]  /*0330*/  IMAD.MOV.U32 R0, RZ, RZ, RZ ;  /* 0x000000ffff007224 */ /* 0x000fe200078e00ff */
[C---:B------:R-:W-:Y:S01]  /*0340*/  LOP3.LUT R9, R4.reuse, 0xfffffff8, RZ, 0xc0, !PT ;  /* 0xfffffff804097812 */ /* 0x040fe200078ec0ff */
[----:B------:R-:W-:Y:S01]  /*0350*/  IMAD.MOV.U32 R6, RZ, RZ, R5 ;  /* 0x000000ffff067224 */ /* 0x000fe200078e0005 */
[C---:B------:R-:W-:Y:S02]  /*0360*/  LOP3.LUT R7, R4.reuse, 0x7, RZ, 0xc0, !PT ;  /* 0x0000000704077812 */ /* 0x040fe400078ec0ff */
[----:B------:R-:W-:Y:S01]  /*0370*/  LOP3.LUT R8, R4, 0x3, RZ, 0xc0, !PT ;  /* 0x0000000304087812 */ /* 0x000fe200078ec0ff */
[----:B01----:R-:W-:-:S07]  /*0380*/  IMAD.MOV R9, RZ, RZ, -R9 ;  /* 0x000000ffff097224 */ /* 0x003fce00078e0a09 */
.L_x_11:
[----:B------:R-:W0:Y:S01]  /*0390*/  LDCU UR4, c[0x0][0x3a0] ;  /* 0x00007400ff0477ac */ /* 0x000e220008000800 */
[----:B------:R-:W-:Y:S01]  /*03a0*/  IMAD.IADD R10, R6, 0x1, -R5 ;  /* 0x00000001060a7824 */ /* 0x000fe200078e0a05 */
[----:B------:R-:W-:Y:S01]  /*03b0*/  BSSY.RECONVERGENT B1, `(.L_x_1) ;  /* 0x0000057000017945 */ /* 0x000fe20003800200 */
[--C-:B------:R-:W-:Y:S01]  /*03c0*/  IMAD.MOV.U32 R18, RZ, RZ, R2.reuse ;  /* 0x000000ffff127224 */ /* 0x100fe200078e0002 */
[----:B------:R-:W1:Y:S01]  /*03d0*/  LDCU UR5, c[0x0][0x398] ;  /* 0x00007300ff0577ac */ /* 0x000e620008000800 */
[----:B0-----:R-:W-:Y:S02]  /*03e0*/  IMAD R23, R10, UR4, RZ ;  /* 0x000000040a177c24 */ /* 0x001fe4000f8e02ff */
[----:B-1----:R-:W-:Y:S02]  /*03f0*/  IMAD.U32 R11, RZ, RZ, UR5 ;  /* 0x00000005ff0b7e24 */ /* 0x002fe4000f8e00ff */
[----:B------:R-:W-:Y:S02]  /*0400*/  IMAD.IADD R10, R23, 0x1, -R2 ;  /* 0x00000001170a7824 */ /* 0x000fe400078e0a02 */
[----:B------:R-:W-:Y:S01]  /*0410*/  IMAD R19, R6, R11, RZ ;  /* 0x0000000b06137224 */ /* 0x000fe200078e02ff */
[----:B------:R-:W-:Y:S06]  /*0420*/  @P4 BRA `(.L_x_2) ;  /* 0x00000004003c4947 */ /* 0x000fec0003800000 */
[----:B------:R-:W0:Y:S01]  /*0430*/  LDCU UR4, c[0x0][0x39c] ;  /* 0x00007380ff0477ac */ /* 0x000e220008000800 */
[----:B------:R-:W-:Y:S01]  /*0440*/  BSSY.RECONVERGENT B2, `(.L_x_3) ;  /* 0x000004c000027945 */ /* 0x000fe20003800200 */
[--C-:B------:R-:W-:Y:S01]  /*0450*/  IMAD.IADD R21, R2, 0x1, R19.reuse ;  /* 0x0000000102157824 */ /* 0x100fe200078e0213 */
[----:B------:R-:W-:Y:S01]  /*0460*/  SHF.R.S32.HI R20, RZ, 0x1f, R19 ;  /* 0x0000001fff147819 */ /* 0x000fe20000011413 */
[----:B------:R-:W-:Y:S02]  /*0470*/  IMAD.MOV.U32 R18, RZ, RZ, R9 ;  /* 0x000000ffff127224 */ /* 0x000fe400078e0009 */
[----:B------:R-:W-:Y:S01]  /*0480*/  IMAD.MOV.U32 R22, RZ, RZ, R2 ;  /* 0x000000ffff167224 */ /* 0x000fe200078e0002 */
[----:B0-----:R-:W-:-:S13]  /*0490*/  ISETP.GE.AND P2, PT, R6, UR4, PT ;  /* 0x0000000406007c0c */ /* 0x001fda000bf46270 */
.L_x_4:
[----:B------:R-:W-:Y:S01]  /*04a0*/  IMAD.U32 R11, RZ, RZ, UR10 ;  /* 0x0000000aff0b7e24 */ /* 0x000fe2000f8e00ff */
[C---:B------:R-:W-:Y:S01]  /*04b0*/  LOP3.LUT R12, R22.reuse, R6, RZ, 0xfc, !PT ;  /* 0x00000006160c7212 */ /* 0x040fe200078efcff */
[----:B------:R-:W0:Y:S01]  /*04c0*/  LDC.64 R14, c[0x0][0x390] ;  /* 0x0000e400ff0e7b82 */ /* 0x000e220000000a00 */
[C---:B------:R-:W-:Y:S02]  /*04d0*/  VIADD R16, R22.reuse, 0x1 ;  /* 0x0000000116107836 */ /* 0x040fe40000000000 */
[----:B------:R-:W-:-:S04]  /*04e0*/  ISETP.GE.OR P0, PT, R22, R11, P2 ;  /* 0x0000000b1600720c */ /* 0x000fc80001706670 */
[----:B------:R-:W-:-:S13]  /*04f0*/  ISETP.LT.OR P1, PT, R12, RZ, P0 ;  /* 0x000000ff0c00720c */ /* 0x000fda0000721670 */
[----:B------:R-:W1:Y:S01]  /*0500*/  @!P1 LDC.64 R12, c[0x0][0x380] ;  /* 0x0000e000ff0c9b82 */ /* 0x000e620000000a00 */
[----:B0-----:R-:W-:Y:S01]  /*0510*/  IMAD.WIDE R14, R23, 0x4, R14 ;  /* 0x00000004170e7825 */ /* 0x001fe200078e020e */
[C---:B------:R-:W-:Y:S02]  /*0520*/  ISETP.GE.OR P0, PT, R16.reuse, R11, P2 ;  /* 0x0000000b1000720c */ /* 0x040fe40001706670 */
[----:B------:R-:W-:Y:S02]  /*0530*/  LOP3.LUT R16, R16, R6, RZ, 0xfc, !PT ;  /* 0x0000000610107212 */ /* 0x000fe400078efcff */
[----:B------:R-:W2:Y:S01]  /*0540*/  @!P1 LDG.E R25, desc[UR6][R14.64] ;  /* 0x000000060e199981 */ /* 0x000ea2000c1e1900 */
[----:B------:R-:W-:Y:S02]  /*0550*/  IADD3 R17, P3, PT, R19, R22, RZ ;  /* 0x0000001613117210 */ /* 0x000fe40007f7e0ff */
[----:B------:R-:W-:Y:S01]  /*0560*/  ISETP.LT.OR P0, PT, R16, RZ, P0 ;  /* 0x000000ff1000720c */ /* 0x000fe20000701670 */
[----:B-1----:R-:W-:Y:S01]  /*0570*/  @!P1 IMAD.WIDE R12, R21, 0x4, R12 ;  /* 0x00000004150c9825 */ /* 0x002fe200078e020c */
[----:B------:R-:W-:-:S11]  /*0580*/  LEA.HI.X.SX32 R24, R22, R20, 0x1, P3 ;  /* 0x0000001416187211 */ /* 0x000fd600018f0eff */
[----:B------:R-:W3:Y:S04]  /*0590*/  @!P0 LDG.E R27, desc[UR6][R14.64+0x4] ;  /* 0x000004060e1b8981 */ /* 0x000ee8000c1e1900 */
[----:B------:R-:W2:Y:S01]  /*05a0*/  @!P1 LDG.E R12, desc[UR6][R12.64] ;  /* 0x000000060c0c9981 */ /* 0x000ea2000c1e1900 */
[----:B------:R-:W-:-:S04]  /*05b0*/  LEA R16, P3, R17, UR8, 0x2 ;  /* 0x0000000811107c11 */ /* 0x000fc8000f8610ff */
[----:B------:R-:W-:-:S05]  /*05c0*/  LEA.HI.X R17, R17, UR9, R24, 0x2, P3 ;  /* 0x0000000911117c11 */ /* 0x000fca00098f1418 */
[----:B------:R-:W3:Y:S01]  /*05d0*/  @!P0 LDG.E R24, desc[UR6][R16.64+0x4] ;  /* 0x0000040610188981 */ /* 0x000ee2000c1e1900 */
[----:B--2---:R-:W-:Y:S02]  /*05e0*/  @!P1 IMAD R0, R25, R12, R0 ;  /* 0x0000000c19009224 */ /* 0x004fe400078e0200 */
[----:B------:R-:W-:-:S05]  /*05f0*/  VIADD R12, R22, 0x2 ;  /* 0x00000002160c7836 */ /* 0x000fca0000000000 */
[C---:B------:R-:W-:Y:S02]  /*0600*/  ISETP.GE.OR P1, PT, R12.reuse, R11, P2 ;  /* 0x0000000b0c00720c */ /* 0x040fe40001726670 */
[----:B------:R-:W-:-:S04]  /*0610*/  LOP3.LUT R12, R12, R6, RZ, 0xfc, !PT ;  /* 0x000000060c0c7212 */ /* 0x000fc800078efcff */
[----:B------:R-:W-:Y:S01]  /*0620*/  ISETP.LT.OR P1, PT, R12, RZ, P1 ;  /* 0x000000ff0c00720c */ /* 0x000fe20000f21670 */
[----:B------:R-:W-:Y:S02]  /*0630*/  VIADD R12, R22, 0x3 ;  /* 0x00000003160c7836 */ /* 0x000fe40000000000 */
[----:B---3--:R-:W-:-:S03]  /*0640*/  @!P0 IMAD R0, R27, R24, R0 ;  /* 0x000000181b008224 */ /* 0x008fc600078e0200 */
[C---:B------:R-:W-:Y:S02]  /*0650*/  ISETP.GE.OR P3, PT, R12.reuse, R11, P2 ;  /* 0x0000000b0c00720c */ /* 0x040fe40001766670 */
[----:B------:R-:W-:-:S04]  /*0660*/  LOP3.LUT R24, R12, R6, RZ, 0xfc, !PT ;  /* 0x000000060c187212 */ /* 0x000fc800078efcff */
[----:B------:R-:W-:Y:S01]  /*0670*/  ISETP.LT.OR P3, PT, R24, RZ, P3 ;  /* 0x000000ff1800720c */ /* 0x000fe20001f61670 */
[----:B------:R-:W2:Y:S04]  /*0680*/  @!P1 LDG.E R13, desc[UR6][R14.64+0x8] ;  /* 0x000008060e0d9981 */ /* 0x000ea8000c1e1900 */
[----:B------:R-:W2:Y:S08]  /*0690*/  @!P1 LDG.E R12, desc[UR6][R16.64+0x8] ;  /* 0x00000806100c9981 */ /* 0x000eb0000c1e1900 */
[----:B------:R-:W3:Y:S04]  /*06a0*/  @!P3 LDG.E R25, desc[UR6][R14.64+0xc] ;  /* 0x00000c060e19b981 */ /* 0x000ee8000c1e1900 */
[----:B------:R-:W3:Y:S01]  /*06b0*/  @!P3 LDG.E R24, desc[UR6][R16.64+0xc] ;  /* 0x00000c061018b981 */ /* 0x000ee2000c1e1900 */
[----:B------:R-:W-:-:S05]  /*06c0*/  VIADD R26, R22, 0x4 ;  /* 0x00000004161a7836 */ /* 0x000fca0000000000 */
[C---:B------:R-:W-:Y:S02]  /*06d0*/  ISETP.GE.OR P0, PT, R26.reuse, R11, P2 ;  /* 0x0000000b1a00720c */ /* 0x040fe40001706670 */
[----:B------:R-:W-:Y:S01]  /*06e0*/  LOP3.LUT R26, R26, R6, RZ, 0xfc, !PT ;  /* 0x000000061a1a7212 */ /* 0x000fe200078efcff */
[----:B--2---:R-:W-:-:S03]  /*06f0*/  @!P1 IMAD R0, R13, R12, R0 ;  /* 0x0000000c0d009224 */ /* 0x004fc600078e0200 */
[----:B------:R-:W-:Y:S01]  /*0700*/  ISETP.LT.OR P1, PT, R26, RZ, P0 ;  /* 0x000000ff1a00720c */ /* 0x000fe20000721670 */
[----:B------:R-:W-:-:S05]  /*0710*/  VIADD R12, R22, 0x5 ;  /* 0x00000005160c7836 */ /* 0x000fca0000000000 */
[C---:B------:R-:W-:Y:S02]  /*0720*/  ISETP.GE.OR P0, PT, R12.reuse, R11, P2 ;  /* 0x0000000b0c00720c */ /* 0x040fe40001706670 */
[----:B------:R-:W-:Y:S01]  /*0730*/  LOP3.LUT R12, R12, R6, RZ, 0xfc, !PT ;  /* 0x000000060c0c7212 */ /* 0x000fe200078efcff */
[----:B---3--:R-:W-:-:S04]  /*0740*/  @!P3 IMAD R0, R25, R24, R0 ;  /* 0x000000181900b224 */ /* 0x008fc800078e0200 */
[----:B------:R-:W2:Y:S04]  /*0750*/  @!P1 LDG.E R25, desc[UR6][R14.64+0x10] ;  /* 0x000010060e199981 */ /* 0x000ea8000c1e1900 */
[----:B------:R-:W2:Y:S01]  /*0760*/  @!P1 LDG.E R24, desc[UR6][R16.64+0x10] ;  /* 0x0000100610189981 */ /* 0x000ea2000c1e1900 */
[----:B------:R-:W-:-:S13]  /*0770*/  ISETP.LT.OR P0, PT, R12, RZ, P0 ;  /* 0x000000ff0c00720c */ /* 0x000fda0000701670 */
[----:B------:R-:W3:Y:S04]  /*0780*/  @!P0 LDG.E R12, desc[UR6][R14.64+0x14] ;  /* 0x000014060e0c8981 */ /* 0x000ee8000c1e1900 */
[----:B------:R-:W3:Y:S01]  /*0790*/  @!P0 LDG.E R13, desc[UR6][R16.64+0x14] ;  /* 0x00001406100d8981 */ /* 0x000ee2000c1e1900 */
[----:B------:R-:W-:Y:S02]  /*07a0*/  VIADD R26, R22, 0x6 ;  /* 0x00000006161a7836 */ /* 0x000fe40000000000 */
[----:B--2---:R-:W-:-:S03]  /*07b0*/  @!P1 IMAD R0, R25, R24, R0 ;  /* 0x0000001819009224 */ /* 0x004fc600078e0200 */
[----:B------:R-:W-:Y:S01]  /*07c0*/  ISETP.GE.OR P1, PT, R26, R11, P2 ;  /* 0x0000000b1a00720c */ /* 0x000fe20001726670 */
[----:B------:R-:W-:Y:S01]  /*07d0*/  VIADD R24, R22, 0x7 ;  /* 0x0000000716187836 */ /* 0x000fe20000000000 */
[----:B------:R-:W-:-:S04]  /*07e0*/  LOP3.LUT R26, R26, R6, RZ, 0xfc, !PT ;  /* 0x000000061a1a7212 */ /* 0x000fc800078efcff */
[----:B------:R-:W-:Y:S02]  /*07f0*/  ISETP.GE.OR P3, PT, R24, R11, P2 ;  /* 0x0000000b1800720c */ /* 0x000fe40001766670 */
[----:B------:R-:W-:Y:S02]  /*0800*/  ISETP.LT.OR P1, PT, R26, RZ, P1 ;  /* 0x000000ff1a00720c */ /* 0x000fe40000f21670 */
[----:B------:R-:W-:-:S04]  /*0810*/  LOP3.LUT R24, R24, R6, RZ, 0xfc, !PT ;  /* 0x0000000618187212 */ /* 0x000fc800078efcff */
[----:B------:R-:W-:Y:S01]  /*0820*/  ISETP.LT.OR P3, PT, R24, RZ, P3 ;  /* 0x000000ff1800720c */ /* 0x000fe20001f61670 */
[----:B---3--:R-:W-:-:S06]  /*0830*/  @!P0 IMAD R0, R12, R13, R0 ;  /* 0x0000000d0c008224 */ /* 0x008fcc00078e0200 */
[----:B------:R-:W2:Y:S04]  /*0840*/  @!P1 LDG.E R25, desc[UR6][R14.64+0x18] ;  /* 0x000018060e199981 */ /* 0x000ea8000c1e1900 */
[----:B------:R-:W2:Y:S04]  /*0850*/  @!P1 LDG.E R12, desc[UR6][R16.64+0x18] ;  /* 0x00001806100c9981 */ /* 0x000ea8000c1e1900 */
[----:B------:R-:W3:Y:S04]  /*0860*/  @!P3 LDG.E R24, desc[UR6][R16.64+0x1c] ;  /* 0x00001c061018b981 */ /* 0x000ee8000c1e1900 */
[----:B------:R-:W3:Y:S01]  /*0870*/  @!P3 LDG.E R13, desc[UR6][R14.64+0x1c] ;  /* 0x00001c060e0db981 */ /* 0x000ee2000c1e1900 */
[----:B------:R-:W-:-:S05]  /*0880*/  VIADD R18, R18, 0x8 ;  /* 0x0000000812127836 */ /* 0x000fca0000000000 */
[----:B------:R-:W-:Y:S01]  /*0890*/  ISETP.NE.AND P0, PT, R18, RZ, PT ;  /* 0x000000ff1200720c */ /* 0x000fe20003f05270 */
[----:B------:R-:W-:Y:S02]  /*08a0*/  VIADD R22, R22, 0x8 ;  /* 0x0000000816167836 */ /* 0x000fe40000000000 */
[----:B------:R-:W-:Y:S02]  /*08b0*/  VIADD R23, R23, 0x8 ;  /* 0x0000000817177836 */ /* 0x000fe40000000000 */
[----:B------:R-:W-:Y:S02]  /*08c0*/  VIADD R21, R21, 0x8 ;  /* 0x0000000815157836 */ /* 0x000fe40000000000 */
[----:B--2---:R-:W-:-:S04]  /*08d0*/  @!P1 IMAD R0, R25, R12, R0 ;  /* 0x0000000c19009224 */ /* 0x004fc800078e0200 */
[----:B---3--:R-:W-:Y:S02]  /*08e0*/  @!P3 IMAD R0, R13, R24, R0 ;  /* 0x000000180d00b224 */ /* 0x008fe400078e0200 */
[----:B------:R-:W-:Y:S05]  /*08f0*/  @P0 BRA `(.L_x_4) ;  /* 0xfffffff800e80947 */ /* 0x000fea000383ffff */
[----:B------:R-:W-:Y:S05]  /*0900*/  BSYNC.RECONVERGENT B2 ;  /* 0x0000000000027941 */ /* 0x000fea0003800200 */
.L_x_3:
[----:B------:R-:W-:-:S07]  /*0910*/  IMAD.MOV.U32 R18, RZ, RZ, R22 ;  /* 0x000000ffff127224 */ /* 0x000fce00078e0016 */
.L_x_2:
[----:B------:R-:W-:Y:S05]  /*0920*/  BSYNC.RECONVERGENT B1 ;  /* 0x0000000000017941 */ /* 0x000fea0003800200 */
.L_x_1:
[----:B------:R-:W-:Y:S01]  /*0930*/  ISETP.NE.AND P0, PT, R7, RZ, PT ;  /* 0x000000ff0700720c */ /* 0x000fe20003f05270 */
[----:B------:R-:W-:-:S12]  /*0940*/  BSSY.RECONVERGENT B1, `(.L_x_5) ;  /* 0x0000064000017945 */ /* 0x000fd80003800200 */
[----:B------:R-:W-:Y:S05]  /*0950*/  @!P0 BRA `(.L_x_6) ;  /* 0x0000000400888947 */ /* 0x000fea0003800000 */
[----:B------:R-:W-:Y:S01]  /*0960*/  VIADD R12, R7, 0xffffffff ;  /* 0xffffffff070c7836 */ /* 0x000fe20000000000 */
[----:B------:R-:W-:Y:S01]  /*0970*/  BSSY.RECONVERGENT B2, `(.L_x_7) ;  /* 0x000002e000027945 */ /* 0x000fe20003800200 */
[----:B------:R-:W-:-:S03]  /*0980*/  ISETP.NE.AND P5, PT, R8, RZ, PT ;  /* 0x000000ff0800720c */ /* 0x000fc60003fa5270 */
[----:B------:R-:W-:-:S13]  /*0990*/  ISETP.GE.U32.AND P0, PT, R12, 0x3, PT ;  /* 0x000000030c00780c */ /* 0x000fda0003f06070 */
[----:B------:R-:W-:Y:S05]  /*09a0*/  @!P0 BRA `(.L_x_8) ;  /* 0x0000000000a88947 */ /* 0x000fea0003800000 */
[----:B------:R-:W0:Y:S01]  /*09b0*/  LDCU UR4, c[0x0][0x39c] ;  /* 0x00007380ff0477ac */ /* 0x000e220008000800 */
[C---:B------:R-:W-:Y:S01]  /*09c0*/  LOP3.LUT R12, R18.reuse, R6, RZ, 0xfc, !PT ;  /* 0x00000006120c7212 */ /* 0x040fe200078efcff */
[C---:B------:R-:W-:Y:S01]  /*09d0*/  VIADD R15, R18.reuse, 0x2 ;  /* 0x00000002120f7836 */ /* 0x040fe20000000000 */
[----:B------:R-:W-:Y:S01]  /*09e0*/  SHF.R.S32.HI R23, RZ, 0x1f, R19 ;  /* 0x0000001fff177819 */ /* 0x000fe20000011413 */
[C---:B------:R-:W-:Y:S02]  /*09f0*/  VIADD R14, R18.reuse, 0x1 ;  /* 0x00000001120e7836 */ /* 0x040fe40000000000 */
[----:B------:R-:W-:Y:S01]  /*0a00*/  VIADD R20, R18, 0x3 ;  /* 0x0000000312147836 */ /* 0x000fe20000000000 */
[----:B0-----:R-:W-:Y:S01]  /*0a10*/  ISETP.GE.AND P0, PT, R6, UR4, PT ;  /* 0x0000000406007c0c */ /* 0x001fe2000bf06270 */
[----:B------:R-:W0:Y:S03]  /*0a20*/  LDCU.64 UR4, c[0x0][0x380] ;  /* 0x00007000ff0477ac */ /* 0x000e260008000a00 */
[----:B------:R-:W-:-:S02]  /*0a30*/  ISETP.GE.OR P1, PT, R18, R11, P0 ;  /* 0x0000000b1200720c */ /* 0x000fc40000726670 */
[CC--:B------:R-:W-:Y:S02]  /*0a40*/  ISETP.GE.OR P3, PT, R15.reuse, R11.reuse, P0 ;  /* 0x0000000b0f00720c */ /* 0x0c0fe40000766670 */
[----:B------:R-:W-:Y:S02]  /*0a50*/  ISETP.LT.OR P1, PT, R12, RZ, P1 ;  /* 0x000000ff0c00720c */ /* 0x000fe40000f21670 */
[----:B------:R-:W1:Y:S01]  /*0a60*/  LDC.64 R12, c[0x0][0x390] ;  /* 0x0000e400ff0c7b82 */ /* 0x000e620000000a00 */
[-C--:B------:R-:W-:Y:S02]  /*0a70*/  LOP3.LUT R15, R15, R6.reuse, RZ, 0xfc, !PT ;  /* 0x000000060f0f7212 */ /* 0x080fe400078efcff */
[C---:B------:R-:W-:Y:S02]  /*0a80*/  ISETP.GE.OR P2, PT, R14.reuse, R11, P0 ;  /* 0x0000000b0e00720c */ /* 0x040fe40000746670 */
[----:B------:R-:W-:Y:S02]  /*0a90*/  LOP3.LUT R14, R14, R6, RZ, 0xfc, !PT ;  /* 0x000000060e0e7212 */ /* 0x000fe400078efcff */
[----:B------:R-:W-:-:S02]  /*0aa0*/  ISETP.LT.OR P3, PT, R15, RZ, P3 ;  /* 0x000000ff0f00720c */ /* 0x000fc40001f61670 */
[C---:B------:R-:W-:Y:S02]  /*0ab0*/  IADD3 R15, P6, PT, R19.reuse, R18, RZ ;  /* 0x00000012130f7210 */ /* 0x040fe40007fde0ff */
[----:B------:R-:W2:Y:S01]  /*0ac0*/  @!P1 LDC.64 R16, c[0x0][0x380] ;  /* 0x0000e000ff109b82 */ /* 0x000ea20000000a00 */
[----:B------:R-:W-:Y:S01]  /*0ad0*/  @!P1 IMAD.IADD R21, R19, 0x1, R18 ;  /* 0x0000000113159824 */ /* 0x000fe200078e0212 */
[----:B------:R-:W-:Y:S02]  /*0ae0*/  ISETP.LT.OR P2, PT, R14, RZ, P2 ;  /* 0x000000ff0e00720c */ /* 0x000fe40001741670 */
[----:B------:R-:W-:Y:S02]  /*0af0*/  LEA.HI.X.SX32 R22, R18, R23, 0x1, P6 ;  /* 0x0000001712167211 */ /* 0x000fe400030f0eff */
[----:B------:R-:W-:Y:S02]  /*0b00*/  ISETP.GE.OR P0, PT, R20, R11, P0 ;  /* 0x0000000b1400720c */ /* 0x000fe40000706670 */
[----:B0-----:R-:W-:-:S02]  /*0b10*/  LEA R14, P6, R15, UR4, 0x2 ;  /* 0x000000040f0e7c11 */ /* 0x001fc4000f8c10ff */
[----:B------:R-:W-:Y:S02]  /*0b20*/  LOP3.LUT R20, R20, R6, RZ, 0xfc, !PT ;  /* 0x0000000614147212 */ /* 0x000fe400078efcff */
[----:B------:R-:W-:Y:S02]  /*0b30*/  LEA.HI.X R15, R15, UR5, R22, 0x2, P6 ;  /* 0x000000050f0f7c11 */ /* 0x000fe4000b0f1416 */
[----:B------:R-:W-:-:S03]  /*0b40*/  ISETP.LT.OR P0, PT, R20, RZ, P0 ;  /* 0x000000ff1400720c */ /* 0x000fc60000701670 */
[----:B------:R-:W3:Y:S04]  /*0b50*/  @!P2 LDG.E R20, desc[UR6][R14.64+0x4] ;  /* 0x000004060e14a981 */ /* 0x000ee8000c1e1900 */
[----:B------:R-:W4:Y:S01]  /*0b60*/  @!P3 LDG.E R22, desc[UR6][R14.64+0x8] ;  /* 0x000008060e16b981 */ /* 0x000f22000c1e1900 */
[----:B--2---:R-:W-:-:S05]  /*0b70*/  @!P1 IMAD.WIDE R16, R21, 0x4, R16 ;  /* 0x0000000415109825 */ /* 0x004fca00078e0210 */
[----:B------:R-:W2:Y:S01]  /*0b80*/  @!P0 LDG.E R24, desc[UR6][R14.64+0xc] ;  /* 0x00000c060e188981 */ /* 0x000ea2000c1e1900 */
[----:B------:R-:W-:-:S03]  /*0b90*/  IMAD.IADD R21, R10, 0x1, R18 ;  /* 0x000000010a157824 */ /* 0x000fc600078e0212 */
[----:B------:R-:W5:Y:S01]  /*0ba0*/  @!P1 LDG.E R16, desc[UR6][R16.64] ;  /* 0x0000000610109981 */ /* 0x000f62000c1e1900 */
[----:B-1----:R-:W-:-:S05]  /*0bb0*/  IMAD.WIDE R12, R21, 0x4, R12 ;  /* 0x00000004150c7825 */ /* 0x002fca00078e020c */
[----:B------:R-:W5:Y:S04]  /*0bc0*/  @!P1 LDG.E R21, desc[UR6][R12.64] ;  /* 0x000000060c159981 */ /* 0x000f68000c1e1900 */
[----:B------:R-:W3:Y:S04]  /*0bd0*/  @!P2 LDG.E R23, desc[UR6][R12.64+0x4] ;  /* 0x000004060c17a981 */ /* 0x000ee8000c1e1900 */
[----:B------:R-:W4:Y:S04]  /*0be0*/  @!P3 LDG.E R25, desc[UR6][R12.64+0x8] ;  /* 0x000008060c19b981 */ /* 0x000f28000c1e1900 */
[----:B------:R-:W2:Y:S01]  /*0bf0*/  @!P0 LDG.E R27, desc[UR6][R12.64+0xc] ;  /* 0x00000c060c1b8981 */ /* 0x000ea2000c1e1900 */
[----:B------:R-:W-:-:S02]  /*0c00*/  VIADD R18, R18, 0x4 ;  /* 0x0000000412127836 */ /* 0x000fc40000000000 */
[----:B-----5:R-:W-:-:S04]  /*0c10*/  @!P1 IMAD R0, R21, R16, R0 ;  /* 0x0000001015009224 */ /* 0x020fc800078e0200 */
[----:B---3--:R-:W-:-:S04]  /*0c20*/  @!P2 IMAD R0, R23, R20, R0 ;  /* 0x000000141700a224 */ /* 0x008fc800078e0200 */
[----:B----4-:R-:W-:-:S04]  /*0c30*/  @!P3 IMAD R0, R25, R22, R0 ;  /* 0x000000161900b224 */ /* 0x010fc800078e0200 */
[----:B--2---:R-:W-:-:S07]  /*0c40*/  @!P0 IMAD R0, R27, R24, R0 ;  /* 0x000000181b008224 */ /* 0x004fce00078e0200 */
.L_x_8:
[----:B------:R-:W-:Y:S05]  /*0c50*/  BSYNC.RECONVERGENT B2 ;  /* 0x0000000000027941 */ /* 0x000fea0003800200 */
.L_x_7:
[----:B------:R-:W-:Y:S05]  /*0c60*/  @!P5 BRA `(.L_x_6) ;  /* 0x0000000000c4d947 */ /* 0x000fea0003800000 */
[----:B------:R-:W-:Y:S01]  /*0c70*/  ISETP.NE.AND P0, PT, R8, 0x1, PT ;  /* 0x000000010800780c */ /* 0x000fe20003f05270 */
[----:B------:R-:W-:Y:S01]  /*0c80*/  BSSY.RECONVERGENT B2, `(.L_x_9) ;  /* 0x000001f000027945 */ /* 0x000fe20003800200 */
[----:B------:R-:W-:-:S11]  /*0c90*/  LOP3.LUT P2, RZ, R4, 0x1, RZ, 0xc0, !PT ;  /* 0x0000000104ff7812 */ /* 0x000fd6000784c0ff */
[----:B------:R-:W-:Y:S05]  /*0ca0*/  @!P0 BRA `(.L_x_10) ;  /* 0x0000000000708947 */ /* 0x000fea0003800000 */
[----:B------:R-:W0:Y:S01]  /*0cb0*/  LDCU UR4, c[0x0][0x39c] ;  /* 0x00007380ff0477ac */ /* 0x000e220008000800 */
[C---:B------:R-:W-:Y:S01]  /*0cc0*/  VIADD R12, R18.reuse, 0x1 ;  /* 0x00000001120c7836 */ /* 0x040fe20000000000 */
[----:B------:R-:W-:Y:S01]  /*0cd0*/  LOP3.LUT R13, R18, R6, RZ, 0xfc, !PT ;  /* 0x00000006120d7212 */ /* 0x000fe200078efcff */
[----:B------:R-:W-:-:S03]  /*0ce0*/  IMAD.IADD R21, R10, 0x1, R18 ;  /* 0x000000010a157824 */ /* 0x000fc600078e0212 */
[----:B------:R-:W-:Y:S02]  /*0cf0*/  LOP3.LUT R14, R12, R6, RZ, 0xfc, !PT ;  /* 0x000000060c0e7212 */ /* 0x000fe400078efcff */
[----:B0-----:R-:W-:-:S04]  /*0d00*/  ISETP.GE.AND P0, PT, R6, UR4, PT ;  /* 0x0000000406007c0c */ /* 0x001fc8000bf06270 */
[-C--:B------:R-:W-:Y:S02]  /*0d10*/  ISETP.GE.OR P1, PT, R12, R11.reuse, P0 ;  /* 0x0000000b0c00720c */ /* 0x080fe40000726670 */
[----:B------:R-:W-:Y:S02]  /*0d20*/  ISETP.GE.OR P0, PT, R18, R11, P0 ;  /* 0x0000000b1200720c */ /* 0x000fe40000706670 */
[----:B------:R-:W-:Y:S02]  /*0d30*/  ISETP.LT.OR P1, PT, R14, RZ, P1 ;  /* 0x000000ff0e00720c */ /* 0x000fe40000f21670 */
[----:B------:R-:W-:Y:S01]  /*0d40*/  ISETP.LT.OR P0, PT, R13, RZ, P0 ;  /* 0x000000ff0d00720c */ /* 0x000fe20000701670 */
[----:B------:R-:W0:Y:S10]  /*0d50*/  LDC.64 R14, c[0x0][0x390] ;  /* 0x0000e400ff0e7b82 */ /* 0x000e340000000a00 */
[----:B------:R-:W1:Y:S01]  /*0d60*/  @!P1 LDC.64 R12, c[0x0][0x380] ;  /* 0x0000e000ff0c9b82 */ /* 0x000e620000000a00 */
[----:B------:R-:W-:Y:S01]  /*0d70*/  @!P1 SHF.R.S32.HI R25, RZ, 0x1f, R19 ;  /* 0x0000001fff199819 */ /* 0x000fe20000011413 */
[C---:B------:R-:W-:Y:S01]  /*0d80*/  @!P0 IMAD.IADD R23, R19.reuse, 0x1, R18 ;  /* 0x0000000113178824 */ /* 0x040fe200078e0212 */
[----:B------:R-:W-:-:S04]  /*0d90*/  @!P1 IADD3 R20, P3, PT, R19, R18, RZ ;  /* 0x0000001213149210 */ /* 0x000fc80007f7e0ff */
[----:B------:R-:W-:Y:S01]  /*0da0*/  @!P1 LEA.HI.X.SX32 R25, R18, R25, 0x1, P3 ;  /* 0x0000001912199211 */ /* 0x000fe200018f0eff */
[----:B------:R-:W2:Y:S01]  /*0db0*/  @!P0 LDC.64 R16, c[0x0][0x380] ;  /* 0x0000e000ff108b82 */ /* 0x000ea20000000a00 */
[----:B0-----:R-:W-:-:S05]  /*0dc0*/  IMAD.WIDE R14, R21, 0x4, R14 ;  /* 0x00000004150e7825 */ /* 0x001fca00078e020e */
[----:B------:R-:W3:Y:S01]  /*0dd0*/  @!P0 LDG.E R21, desc[UR6][R14.64] ;  /* 0x000000060e158981 */ /* 0x000ee2000c1e1900 */
[----:B-1----:R-:W-:-:S04]  /*0de0*/  @!P1 LEA R12, P3, R20, R12, 0x2 ;  /* 0x0000000c140c9211 */ /* 0x002fc800078610ff */
[----:B------:R-:W-:Y:S01]  /*0df0*/  @!P1 LEA.HI.X R13, R20, R13, R25, 0x2, P3 ;  /* 0x0000000d140d9211 */ /* 0x000fe200018f1419 */
[----:B--2---:R-:W-:-:S04]  /*0e00*/  @!P0 IMAD.WIDE R16, R23, 0x4, R16 ;  /* 0x0000000417108825 */ /* 0x004fc800078e0210 */
[----:B------:R-:W2:Y:S04]  /*0e10*/  @!P1 LDG.E R12, desc[UR6][R12.64+0x4] ;  /* 0x000004060c0c9981 */ /* 0x000ea8000c1e1900 */
[----:B------:R-:W2:Y:S04]  /*0e20*/  @!P1 LDG.E R23, desc[UR6][R14.64+0x4] ;  /* 0x000004060e179981 */ /* 0x000ea8000c1e1900 */
[----:B------:R-:W3:Y:S01]  /*0e30*/  @!P0 LDG.E R16, desc[UR6][R16.64] ;  /* 0x0000000610108981 */ /* 0x000ee2000c1e1900 */
[----:B------:R-:W-:Y:S02]  /*0e40*/  VIADD R18, R18, 0x2 ;  /* 0x0000000212127836 */ /* 0x000fe40000000000 */
[----:B---3--:R-:W-:-:S04]  /*0e50*/  @!P0 IMAD R0, R16, R21, R0 ;  /* 0x0000001510008224 */ /* 0x008fc800078e0200 */
[----:B--2---:R-:W-:-:S07]  /*0e60*/  @!P1 IMAD R0, R23, R12, R0 ;  /* 0x0000000c17009224 */ /* 0x004fce00078e0200 */
.L_x_10:
[----:B------:R-:W-:Y:S05]  /*0e70*/  BSYNC.RECONVERGENT B2 ;  /* 0x0000000000027941 */ /* 0x000fea0003800200 */
.L_x_9:
[----:B------:R-:W-:Y:S05]  /*0e80*/  @!P2 BRA `(.L_x_6) ;  /* 0x00000000003ca947 */ /* 0x000fea0003800000 */
[----:B------:R-:W0:Y:S01]  /*0e90*/  LDCU UR4, c[0x0][0x39c] ;  /* 0x00007380ff0477ac */ /* 0x000e220008000800 */
[----:B------:R-:W-:Y:S02]  /*0ea0*/  LOP3.LUT R12, R18, R6, RZ, 0xfc, !PT ;  /* 0x00000006120c7212 */ /* 0x000fe400078efcff */
[----:B0-----:R-:W-:-:S04]  /*0eb0*/  ISETP.GE.AND P0, PT, R6, UR4, PT ;  /* 0x0000000406007c0c */ /* 0x001fc8000bf06270 */
[----:B------:R-:W-:-:S04]  /*0ec0*/  ISETP.GE.OR P0, PT, R18, R11, P0 ;  /* 0x0000000b1200720c */ /* 0x000fc80000706670 */
[----:B------:R-:W-:-:S13]  /*0ed0*/  ISETP.LT.OR P0, PT, R12, RZ, P0 ;  /* 0x000000ff0c00720c */ /* 0x000fda0000701670 */
[----:B------:R-:W-:Y:S05]  /*0ee0*/  @P0 BRA `(.L_x_6) ;  /* 0x0000000000240947 */ /* 0x000fea0003800000 */
[----:B------:R-:W0:Y:S01]  /*0ef0*/  LDC.64 R14, c[0x0][0x390] ;  /* 0x0000e400ff0e7b82 */ /* 0x000e220000000a00 */
[--C-:B------:R-:W-:Y:S02]  /*0f00*/  IMAD.IADD R11, R10, 0x1, R18.reuse ;  /* 0x000000010a0b7824 */ /* 0x100fe400078e0212 */
[----:B------:R-:W-:-:S05]  /*0f10*/  IMAD.IADD R19, R19, 0x1, R18 ;  /* 0x0000000113137824 */ /* 0x000fca00078e0212 */
[----:B------:R-:W1:Y:S01]  /*0f20*/  LDC.64 R12, c[0x0][0x380] ;  /* 0x0000e000ff0c7b82 */ /* 0x000e620000000a00 */
[----:B0-----:R-:W-:-:S06]  /*0f30*/  IMAD.WIDE R14, R11, 0x4, R14 ;  /* 0x000000040b0e7825 */ /* 0x001fcc00078e020e */
[----:B------:R-:W2:Y:S01]  /*0f40*/  LDG.E R15, desc[UR6][R14.64] ;  /* 0x000000060e0f7981 */ /* 0x000ea2000c1e1900 */
[----:B-1----:R-:W-:-:S06]  /*0f50*/  IMAD.WIDE R12, R19, 0x4, R12 ;  /* 0x00000004130c7825 */ /* 0x002fcc00078e020c */
[----:B------:R-:W2:Y:S02]  /*0f60*/  LDG.E R12, desc[UR6][R12.64] ;  /* 0x000000060c0c7981 */ /* 0x000ea4000c1e1900 */
[----:B--2---:R-:W-:-:S07]  /*0f70*/  IMAD R0, R15, R12, R0 ;  /* 0x0000000c0f007224 */ /* 0x004fce00078e0200 */
.L_x_6:
[----:B------:R-:W-:Y:S05]  /*0f80*/  BSYNC.RECONVERGENT B1 ;  /* 0x0000000000017941 */ /* 0x000fea0003800200 */
.L_x_5:
[----:B------:R-:W0:Y:S01]  /*0f90*/  LDCU UR4, c[0x0][0x3a0] ;  /* 0x00007400ff0477ac */ /* 0x000e220008000800 */
[----:B------:R-:W-:Y:S02]  /*0fa0*/  VIADD R6, R6, 0x1 ;  /* 0x0000000106067836 */ /* 0x000fe40000000000 */
[----:B0-----:R-:W-:-:S05]  /*0fb0*/  VIADD R11, R5, UR4 ;  /* 0x00000004050b7c36 */ /* 0x001fca0008000000 */
[----:B------:R-:W-:-:S13]  /*0fc0*/  ISETP.GE.AND P0, PT, R6, R11, PT ;  /* 0x0000000b0600720c */ /* 0x000fda0003f06270 */
[----:B------:R-:W-:Y:S05]  /*0fd0*/  @!P0 BRA `(.L_x_11) ;  /* 0xfffffff000ec8947 */ /* 0x000fea000383ffff */
[----:B------:R-:W-:Y:S05]  /*0fe0*/  BSYNC.RECONVERGENT B0 ;  /* 0x0000000000007941 */ /* 0x000fea0003800200 */
.L_x_0:
[----:B------:R-:W0:Y:S01]  /*0ff0*/  LDC.64 R4, c[0x0][0x388] ;  /* 0x0000e200ff047b82 */ /* 0x000e220000000a00 */
[----:B------:R-:W-:Y:S01]  /*1000*/  VIMNMX R0, PT, PT, RZ, R0, !PT ;  /* 0x00000000ff007248 */ /* 0x000fe20007fe0100 */
[----:B0-----:R-:W-:-:S03]  /*1010*/  IMAD.WIDE R2, R3, 0x4, R4 ;  /* 0x0000000403027825 */ /* 0x001fc600078e0204 */
[----:B------:R-:W-:-:S05]  /*1020*/  VIMNMX R5, PT, PT, R0, 0xff, PT ;  /* 0x000000ff00057848 */ /* 0x000fca0003fe0100 */
[----:B------:R-:W-:Y:S01]  /*1030*/  STG.E desc[UR6][R2.64], R5 ;  /* 0x0000000502007986 */ /* 0x000fe2000c101906 */
[----:B------:R-:W-:Y:S05]  /*1040*/  EXIT ;  /* 0x000000000000794d */ /* 0x000fea0003800000 */
.L_x_12:
[----:B------:R-:W-:-:S00]  /*1050*/  BRA `(.L_x_12) ;  /* 0xfffffffc00fc7947 */ /* 0x000fc0000383ffff */
[----:B------:R-:W-:-:S00]  /*1060*/  NOP ;  /* 0x0000000000007918 */ /* 0x000fc00000000000 */
        /* <DEDUP_REMOVED lines=9> */
.L_x_13:


//--------------------- .nv.shared.reserved.0     --------------------------
	.section	.nv.shared.reserved.0,"aw",@nobits
	.weak		__nv_reservedSMEM_offset_0_alias
	.size		__nv_reservedSMEM_offset_0_alias, 0, 64
	.other		__nv_reservedSMEM_offset_0_alias,@"STO_CUDA_RESERVED_SHARED STV_DEFAULT"
__nv_reservedSMEM_offset_0_alias:
	.zero		0
	.zero		64


//--------------------- .nv.constant0._Z7sharpenPiS_S_iii --------------------------
	.section	.nv.constant0._Z7sharpenPiS_S_iii,"a",@progbits
	.sectionflags	@""
	.align	4
.nv.constant0._Z7sharpenPiS_S_iii:
	.zero		932


//--------------------- SYMBOLS --------------------------

	.type		.nv.reservedSmem.offset0,@object
	.size		.nv.reservedSmem.offset0,0x4
